//
// Generated by NVIDIA NVVM Compiler
//
// Compiler Build ID: CL-36424714
// Cuda compilation tools, release 13.0, V13.0.88
// Based on NVVM 20.0.0
//

.version 9.0
.target sm_100
.address_size 64

	// .globl	_Z9mm_kernel6matrixS_S_i
// _ZZ9mm_kernel6matrixS_S_iE2As has been demoted
// _ZZ9mm_kernel6matrixS_S_iE2Bs has been demoted

.visible .entry _Z9mm_kernel6matrixS_S_i(
	.param .align 8 .b8 _Z9mm_kernel6matrixS_S_i_param_0[8],
	.param .align 8 .b8 _Z9mm_kernel6matrixS_S_i_param_1[8],
	.param .align 8 .b8 _Z9mm_kernel6matrixS_S_i_param_2[8],
	.param .u32 _Z9mm_kernel6matrixS_S_i_param_3
)
{
	.reg .pred 	%p<5>;
	.reg .b32 	%r<42>;
	.reg .b32 	%f<63>;
	.reg .b64 	%rd<25>;
	// demoted variable
	.shared .align 4 .b8 _ZZ9mm_kernel6matrixS_S_iE2As[1024];
	// demoted variable
	.shared .align 4 .b8 _ZZ9mm_kernel6matrixS_S_iE2Bs[1024];
	ld.param.u64 	%rd5, [_Z9mm_kernel6matrixS_S_i_param_2];
	ld.param.u64 	%rd1, [_Z9mm_kernel6matrixS_S_i_param_0];
	ld.param.u64 	%rd2, [_Z9mm_kernel6matrixS_S_i_param_1];
	ld.param.u32 	%r22, [_Z9mm_kernel6matrixS_S_i_param_3];
	mov.u32 	%r23, %ctaid.x;
	mov.u32 	%r1, %ctaid.y;
	mov.u32 	%r2, %tid.x;
	mov.u32 	%r3, %tid.y;
	shl.b32 	%r4, %r22, 4;
	mul.lo.s32 	%r5, %r4, %r1;
	shl.b32 	%r6, %r23, 4;
	setp.lt.s32 	%p1, %r22, 1;
	mov.f32 	%f62, 0f00000000;
	@%p1 bra 	$L__BB0_7;
	shl.b32 	%r24, %r3, 6;
	mov.u32 	%r25, _ZZ9mm_kernel6matrixS_S_iE2As;
	add.s32 	%r7, %r25, %r24;
	shl.b32 	%r26, %r2, 2;
	add.s32 	%r8, %r7, %r26;
	mov.u32 	%r27, _ZZ9mm_kernel6matrixS_S_iE2Bs;
	add.s32 	%r10, %r27, %r26;
	add.s32 	%r9, %r10, %r24;
	mad.lo.s32 	%r28, %r22, %r3, %r2;
	add.s32 	%r40, %r28, %r6;
	shl.b32 	%r29, %r1, 4;
	add.s32 	%r30, %r3, %r29;
	mad.lo.s32 	%r39, %r22, %r30, %r2;
	add.s32 	%r13, %r5, %r22;
	cvta.to.global.u64 	%rd3, %rd2;
	cvta.to.global.u64 	%rd4, %rd1;
	mov.f32 	%f62, 0f00000000;
	mov.u32 	%r41, %r5;
$L__BB0_2:
	div.s32 	%r17, %r39, %r22;
	div.s32 	%r18, %r40, %r22;
	setp.ge.s32 	%p2, %r17, %r22;
	mov.f32 	%f60, 0f00000000;
	@%p2 bra 	$L__BB0_4;
	mul.wide.s32 	%rd6, %r17, 8;
	add.s64 	%rd7, %rd4, %rd6;
	ld.global.u64 	%rd8, [%rd7];
	cvta.to.global.u64 	%rd9, %rd8;
	rem.s32 	%r31, %r39, %r22;
	mul.wide.s32 	%rd10, %r31, 4;
	add.s64 	%rd11, %rd9, %rd10;
	ld.global.f32 	%f60, [%rd11];
$L__BB0_4:
	st.shared.f32 	[%r8], %f60;
	setp.ge.s32 	%p3, %r18, %r22;
	mov.f32 	%f61, 0f00000000;
	@%p3 bra 	$L__BB0_6;
	mul.wide.s32 	%rd12, %r18, 8;
	add.s64 	%rd13, %rd3, %rd12;
	ld.global.u64 	%rd14, [%rd13];
	cvta.to.global.u64 	%rd15, %rd14;
	rem.s32 	%r32, %r40, %r22;
	mul.wide.s32 	%rd16, %r32, 4;
	add.s64 	%rd17, %rd15, %rd16;
	ld.global.f32 	%f61, [%rd17];
$L__BB0_6:
	st.shared.f32 	[%r9], %f61;
	bar.sync 	0;
	ld.shared.f32 	%f12, [%r7];
	ld.shared.f32 	%f13, [%r10];
	fma.rn.f32 	%f14, %f12, %f13, %f62;
	ld.shared.f32 	%f15, [%r7+4];
	ld.shared.f32 	%f16, [%r10+64];
	fma.rn.f32 	%f17, %f15, %f16, %f14;
	ld.shared.f32 	%f18, [%r7+8];
	ld.shared.f32 	%f19, [%r10+128];
	fma.rn.f32 	%f20, %f18, %f19, %f17;
	ld.shared.f32 	%f21, [%r7+12];
	ld.shared.f32 	%f22, [%r10+192];
	fma.rn.f32 	%f23, %f21, %f22, %f20;
	ld.shared.f32 	%f24, [%r7+16];
	ld.shared.f32 	%f25, [%r10+256];
	fma.rn.f32 	%f26, %f24, %f25, %f23;
	ld.shared.f32 	%f27, [%r7+20];
	ld.shared.f32 	%f28, [%r10+320];
	fma.rn.f32 	%f29, %f27, %f28, %f26;
	ld.shared.f32 	%f30, [%r7+24];
	ld.shared.f32 	%f31, [%r10+384];
	fma.rn.f32 	%f32, %f30, %f31, %f29;
	ld.shared.f32 	%f33, [%r7+28];
	ld.shared.f32 	%f34, [%r10+448];
	fma.rn.f32 	%f35, %f33, %f34, %f32;
	ld.shared.f32 	%f36, [%r7+32];
	ld.shared.f32 	%f37, [%r10+512];
	fma.rn.f32 	%f38, %f36, %f37, %f35;
	ld.shared.f32 	%f39, [%r7+36];
	ld.shared.f32 	%f40, [%r10+576];
	fma.rn.f32 	%f41, %f39, %f40, %f38;
	ld.shared.f32 	%f42, [%r7+40];
	ld.shared.f32 	%f43, [%r10+640];
	fma.rn.f32 	%f44, %f42, %f43, %f41;
	ld.shared.f32 	%f45, [%r7+44];
	ld.shared.f32 	%f46, [%r10+704];
	fma.rn.f32 	%f47, %f45, %f46, %f44;
	ld.shared.f32 	%f48, [%r7+48];
	ld.shared.f32 	%f49, [%r10+768];
	fma.rn.f32 	%f50, %f48, %f49, %f47;
	ld.shared.f32 	%f51, [%r7+52];
	ld.shared.f32 	%f52, [%r10+832];
	fma.rn.f32 	%f53, %f51, %f52, %f50;
	ld.shared.f32 	%f54, [%r7+56];
	ld.shared.f32 	%f55, [%r10+896];
	fma.rn.f32 	%f56, %f54, %f55, %f53;
	ld.shared.f32 	%f57, [%r7+60];
	ld.shared.f32 	%f58, [%r10+960];
	fma.rn.f32 	%f62, %f57, %f58, %f56;
	bar.sync 	0;
	add.s32 	%r41, %r41, 16;
	add.s32 	%r40, %r40, %r4;
	add.s32 	%r39, %r39, 16;
	setp.lt.s32 	%p4, %r41, %r13;
	@%p4 bra 	$L__BB0_2;
$L__BB0_7:
	cvta.to.global.u64 	%rd18, %rd5;
	add.s32 	%r33, %r6, %r2;
	mad.lo.s32 	%r34, %r22, %r3, %r33;
	add.s32 	%r35, %r34, %r5;
	div.s32 	%r36, %r35, %r22;
	mul.lo.s32 	%r37, %r36, %r22;
	sub.s32 	%r38, %r35, %r37;
	mul.wide.s32 	%rd19, %r36, 8;
	add.s64 	%rd20, %rd18, %rd19;
	ld.global.u64 	%rd21, [%rd20];
	cvta.to.global.u64 	%rd22, %rd21;
	mul.wide.s32 	%rd23, %r38, 4;
	add.s64 	%rd24, %rd22, %rd23;
	st.global.f32 	[%rd24], %f62;
	ret;

}


// ===== COMPILED SASS (sm_100) =====

	.target	sm_100

	.elftype	@"ET_EXEC"


//--------------------- .note.nv.tkinfo           --------------------------
	.section	.note.nv.tkinfo,"",@"SHT_NOTE"
	.sectionflags	@"SHF_NOTE_NV_TKINFO"
	.tkinfo
        /*0018*/ 	.word	0x00000002
        /*0030*/ 	.string	""
        /*0030*/ 	.string	"ptxas"
        /*0030*/ 	.string	"Cuda compilation tools, release 13.0, V13.0.88"
        /*0030*/ 	.string	"Build cuda_13.0.r13.0/compiler.36424714_0"
        /*0030*/ 	.string	"-arch sm_100 -m 64 "



//--------------------- .note.nv.cuinfo           --------------------------
	.section	.note.nv.cuinfo,"",@"SHT_NOTE"
	.sectionflags	@"SHF_NOTE_NV_CUINFO"
        /*0018*/ 	.short	0x0002
        /*001a*/ 	.short	0x0064
        /*001c*/ 	.short	0x0082
	.zero		2


//--------------------- .nv.info                  --------------------------
	.section	.nv.info,"",@"SHT_CUDA_INFO"
	.align	4


	//----- nvinfo : EIATTR_REGCOUNT
	.align		4
        /*0000*/ 	.byte	0x04, 0x2f
        /*0002*/ 	.short	(.L_1 - .L_0)
	.align		4
.L_0:
        /*0004*/ 	.word	index@(_Z9mm_kernel6matrixS_S_i)
        /*0008*/ 	.word	0x00000020


	//----- nvinfo : EIATTR_FRAME_SIZE
	.align		4
.L_1:
        /*000c*/ 	.byte	0x04, 0x11
        /*000e*/ 	.short	(.L_3 - .L_2)
	.align		4
.L_2:
        /*0010*/ 	.word	index@(_Z9mm_kernel6matrixS_S_i)
        /*0014*/ 	.word	0x00000000


	//----- nvinfo : EIATTR_MIN_STACK_SIZE
	.align		4
.L_3:
        /*0018*/ 	.byte	0x04, 0x12
        /*001a*/ 	.short	(.L_5 - .L_4)
	.align		4
.L_4:
        /*001c*/ 	.word	index@(_Z9mm_kernel6matrixS_S_i)
        /*0020*/ 	.word	0x00000000
.L_5:


//--------------------- .nv.compat                --------------------------
	.section	.nv.compat,"",@"SHT_CUDA_COMPAT_INFO"
	.align	4
        /*0000*/ 	.byte	0x02, 0x09, 0x00, 0x00, 0x02, 0x02, 0x01, 0x00, 0x02, 0x05, 0x05, 0x00, 0x03, 0x07, 0x01, 0x01
        /*0010*/ 	.byte	0x02, 0x03, 0x00, 0x00, 0x02, 0x06, 0x01, 0x00, 0x04, 0x0b, 0x08, 0x00, 0x09, 0x00, 0x00, 0x00
        /*0020*/ 	.byte	0x00, 0x00, 0x00, 0x00


//--------------------- .nv.info._Z9mm_kernel6matrixS_S_i --------------------------
	.section	.nv.info._Z9mm_kernel6matrixS_S_i,"",@"SHT_CUDA_INFO"
	.sectionflags	@""
	.align	4


	//----- nvinfo : EIATTR_CUDA_API_VERSION
	.align		4
        /*0000*/ 	.byte	0x04, 0x37
        /*0002*/ 	.short	(.L_7 - .L_6)
.L_6:
        /*0004*/ 	.word	0x00000082


	//----- nvinfo : EIATTR_KPARAM_INFO
	.align		4
.L_7:
        /*0008*/ 	.byte	0x04, 0x17
        /*000a*/ 	.short	(.L_9 - .L_8)
.L_8:
        /*000c*/ 	.word	0x00000000
        /*0010*/ 	.short	0x0003
        /*0012*/ 	.short	0x0018
        /*0014*/ 	.byte	0x00, 0xf0, 0x11, 0x00


	//----- nvinfo : EIATTR_KPARAM_INFO
	.align		4
.L_9:
        /*0018*/ 	.byte	0x04, 0x17
        /*001a*/ 	.short	(.L_11 - .L_10)
.L_10:
        /*001c*/ 	.word	0x00000000
        /*0020*/ 	.short	0x0002
        /*0022*/ 	.short	0x0010
        /*0024*/ 	.byte	0x00, 0xf0, 0x21, 0x00


	//----- nvinfo : EIATTR_KPARAM_INFO
	.align		4
.L_11:
        /*0028*/ 	.byte	0x04, 0x17
        /*002a*/ 	.short	(.L_13 - .L_12)
.L_12:
        /*002c*/ 	.word	0x00000000
        /*0030*/ 	.short	0x0001
        /*0032*/ 	.short	0x0008
        /*0034*/ 	.byte	0x00, 0xf0, 0x21, 0x00


	//----- nvinfo : EIATTR_KPARAM_INFO
	.align		4
.L_13:
        /*0038*/ 	.byte	0x04, 0x17
        /*003a*/ 	.short	(.L_15 - .L_14)
.L_14:
        /*003c*/ 	.word	0x00000000
        /*0040*/ 	.short	0x0000
        /*0042*/ 	.short	0x0000
        /*0044*/ 	.byte	0x00, 0xf0, 0x21, 0x00


	//----- nvinfo : EIATTR_SPARSE_MMA_MASK
	.align		4
.L_15:
        /*0048*/ 	.byte	0x03, 0x50
        /*004a*/ 	.short	0x0000


	//----- nvinfo : EIATTR_MAXREG_COUNT
	.align		4
        /*004c*/ 	.byte	0x03, 0x1b
        /*004e*/ 	.short	0x00ff


	//----- nvinfo : EIATTR_NUM_BARRIERS
	.align		4
        /*0050*/ 	.byte	0x02, 0x4c
        /*0052*/ 	.byte	0x01
	.zero		1


	//----- nvinfo : EIATTR_MERCURY_ISA_VERSION
	.align		4
        /*0054*/ 	.byte	0x03, 0x5f
        /*0056*/ 	.short	0x0101


	//----- nvinfo : EIATTR_VRC_CTA_INIT_COUNT
	.align		4
        /*0058*/ 	.byte	0x02, 0x4a
	.zero		1
	.zero		1


	//----- nvinfo : EIATTR_EXIT_INSTR_OFFSETS
	.align		4
        /*005c*/ 	.byte	0x04, 0x1c
        /*005e*/ 	.short	(.L_17 - .L_16)


	//   ....[0]....
.L_16:
        /*0060*/ 	.word	0x00000bf0


	//----- nvinfo : EIATTR_CRS_STACK_SIZE
	.align		4
.L_17:
        /*0064*/ 	.byte	0x04, 0x1e
        /*0066*/ 	.short	(.L_19 - .L_18)
.L_18:
        /*0068*/ 	.word	0x00000000


	//----- nvinfo : EIATTR_CBANK_PARAM_SIZE
	.align		4
.L_19:
        /*006c*/ 	.byte	0x03, 0x19
        /*006e*/ 	.short	0x001c


	//----- nvinfo : EIATTR_PARAM_CBANK
	.align		4
        /*0070*/ 	.byte	0x04, 0x0a
        /*0072*/ 	.short	(.L_21 - .L_20)
	.align		4
.L_20:
        /*0074*/ 	.word	index@(.nv.constant0._Z9mm_kernel6matrixS_S_i)
        /*0078*/ 	.short	0x0380
        /*007a*/ 	.short	0x001c


	//----- nvinfo : EIATTR_SW_WAR
	.align		4
.L_21:
        /*007c*/ 	.byte	0x04, 0x36
        /*007e*/ 	.short	(.L_23 - .L_22)
.L_22:
        /*0080*/ 	.word	0x00000008
.L_23:


//--------------------- .nv.callgraph             --------------------------
	.section	.nv.callgraph,"",@"SHT_CUDA_CALLGRAPH"
	.align	4
	.sectionentsize	8
	.align		4
        /*0000*/ 	.word	0x00000000
	.align		4
        /*0004*/ 	.word	0xffffffff
	.align		4
        /*0008*/ 	.word	0x00000000
	.align		4
        /*000c*/ 	.word	0xfffffffe
	.align		4
        /*0010*/ 	.word	0x00000000
	.align		4
        /*0014*/ 	.word	0xfffffffd
	.align		4
        /*0018*/ 	.word	0x00000000
	.align		4
        /*001c*/ 	.word	0xfffffffc


//--------------------- .text._Z9mm_kernel6matrixS_S_i --------------------------
	.section	.text._Z9mm_kernel6matrixS_S_i,"ax",@progbits
	.align	128
        .global         _Z9mm_kernel6matrixS_S_i
        .type           _Z9mm_kernel6matrixS_S_i,@function
        .size           _Z9mm_kernel6matrixS_S_i,(.L_x_7 - _Z9mm_kernel6matrixS_S_i)
        .other          _Z9mm_kernel6matrixS_S_i,@"STO_CUDA_ENTRY STV_DEFAULT"
_Z9mm_kernel6matrixS_S_i:
.text._Z9mm_kernel6matrixS_S_i:
[----:B------:R-:W-:Y:S01]  /*0000*/  LDC R1, c[0x0][0x37c] ;  /* 0x0000df00ff017b82 */ /* 0x000fe20000000800 */
[----:B------:R-:W0:Y:S01]  /*0010*/  LDCU UR4, c[0x0][0x398] ;  /* 0x00007300ff0477ac */ /* 0x000e220008000800 */
[----:B------:R-:W1:Y:S01]  /*0020*/  S2R R4, SR_CTAID.Y ;  /* 0x0000000000047919 */ /* 0x000e620000002600 */
[----:B------:R-:W-:Y:S01]  /*0030*/  IMAD.MOV.U32 R11, RZ, RZ, RZ ;  /* 0x000000ffff0b7224 */ /* 0x000fe200078e00ff */
[----:B------:R-:W2:Y:S01]  /*0040*/  LDCU.64 UR8, c[0x0][0x358] ;  /* 0x00006b00ff0877ac */ /* 0x000ea20008000a00 */
[----:B------:R-:W3:Y:S01]  /*0050*/  S2R R19, SR_CTAID.X ;  /* 0x0000000000137919 */ /* 0x000ee20000002500 */
[----:B------:R-:W4:Y:S01]  /*0060*/  S2R R20, SR_TID.X ;  /* 0x0000000000147919 */ /* 0x000f220000002100 */
[----:B------:R-:W2:Y:S01]  /*0070*/  S2R R18, SR_TID.Y ;  /* 0x0000000000127919 */ /* 0x000ea20000002200 */
[----:B0-----:R-:W-:-:S04]  /*0080*/  MOV R17, UR4 ;  /* 0x0000000400117c02 */ /* 0x001fc80008000f00 */
[C---:B------:R-:W-:Y:S02]  /*0090*/  ISETP.GE.AND P0, PT, R17.reuse, 0x1, PT ;  /* 0x000000011100780c */ /* 0x040fe40003f06270 */
[----:B------:R-:W-:-:S05]  /*00a0*/  SHF.L.U32 R25, R17, 0x4, RZ ;  /* 0x0000000411197819 */ /* 0x000fca00000006ff */
[----:B-1----:R-:W-:-:S06]  /*00b0*/  IMAD R24, R25, R4, RZ ;  /* 0x0000000419187224 */ /* 0x002fcc00078e02ff */
[----:B------:R-:W-:Y:S05]  /*00c0*/  @!P0 BRA `(.L_x_0) ;  /* 0x0000000800408947 */ /* 0x000fea0003800000 */
[-C--:B------:R-:W-:Y:S01]  /*00d0*/  IABS R16, R17.reuse ;  /* 0x0000001100107213 */ /* 0x080fe20000000000 */
[----:B------:R-:W0:Y:S01]  /*00e0*/  S2UR UR6, SR_CgaCtaId ;  /* 0x00000000000679c3 */ /* 0x000e220000008800 */
[----:B------:R-:W-:Y:S01]  /*00f0*/  UMOV UR4, 0x400 ;  /* 0x0000040000047882 */ /* 0x000fe20000000000 */
[----:B--2---:R-:W-:Y:S01]  /*0100*/  LEA R4, R4, R18, 0x4 ;  /* 0x0000001204047211 */ /* 0x004fe200078e20ff */
[----:B------:R-:W1:Y:S01]  /*0110*/  I2F.RP R0, R16 ;  /* 0x0000001000007306 */ /* 0x000e620000209400 */
[----:B------:R-:W-:Y:S01]  /*0120*/  UIADD3 UR5, UPT, UPT, UR4, 0x400, URZ ;  /* 0x0000040004057890 */ /* 0x000fe2000fffe0ff */
[----:B------:R-:W-:Y:S02]  /*0130*/  IMAD.MOV.U32 R11, RZ, RZ, RZ ;  /* 0x000000ffff0b7224 */ /* 0x000fe400078e00ff */
[----:B----4-:R-:W-:Y:S01]  /*0140*/  IMAD R4, R4, R17, R20 ;  /* 0x0000001104047224 */ /* 0x010fe200078e0214 */
[----:B------:R-:W2:Y:S03]  /*0150*/  LDC R7, c[0x0][0x398] ;  /* 0x0000e600ff077b82 */ /* 0x000ea60000000800 */
[----:B-1----:R-:W1:Y:S01]  /*0160*/  MUFU.RCP R0, R0 ;  /* 0x0000000000007308 */ /* 0x002e620000001000 */
[----:B0-----:R-:W-:-:S02]  /*0170*/  ULEA UR5, UR6, UR5, 0x18 ;  /* 0x0000000506057291 */ /* 0x001fc4000f8ec0ff */
[----:B------:R-:W-:-:S06]  /*0180*/  ULEA UR4, UR6, UR4, 0x18 ;  /* 0x0000000406047291 */ /* 0x000fcc000f8ec0ff */
[----:B------:R-:W-:Y:S02]  /*0190*/  LEA R23, R18, UR4, 0x6 ;  /* 0x0000000412177c11 */ /* 0x000fe4000f8e30ff */
[----:B-1----:R-:W-:Y:S01]  /*01a0*/  IADD3 R2, PT, PT, R0, 0xffffffe, RZ ;  /* 0x0ffffffe00027810 */ /* 0x002fe20007ffe0ff */
[----:B------:R-:W-:Y:S01]  /*01b0*/  IMAD R0, R18, R17, R20 ;  /* 0x0000001112007224 */ /* 0x000fe200078e0214 */
[----:B------:R-:W-:Y:S02]  /*01c0*/  LEA R22, R20, R23, 0x2 ;  /* 0x0000001714167211 */ /* 0x000fe400078e10ff */
[----:B------:R0:W1:Y:S01]  /*01d0*/  F2I.FTZ.U32.TRUNC.NTZ R3, R2 ;  /* 0x0000000200037305 */ /* 0x000062000021f000 */
[----:B---3--:R-:W-:Y:S02]  /*01e0*/  IMAD R0, R19, 0x10, R0 ;  /* 0x0000001013007824 */ /* 0x008fe400078e0200 */
[----:B0-----:R-:W-:Y:S02]  /*01f0*/  IMAD.MOV.U32 R2, RZ, RZ, RZ ;  /* 0x000000ffff027224 */ /* 0x001fe400078e00ff */
[----:B-1----:R-:W-:-:S04]  /*0200*/  IMAD.MOV R5, RZ, RZ, -R3 ;  /* 0x000000ffff057224 */ /* 0x002fc800078e0a03 */
[----:B------:R-:W-:-:S04]  /*0210*/  IMAD R5, R5, R16, RZ ;  /* 0x0000001005057224 */ /* 0x000fc800078e02ff */
[----:B------:R-:W-:Y:S01]  /*0220*/  IMAD.HI.U32 R6, R3, R5, R2 ;  /* 0x0000000503067227 */ /* 0x000fe200078e0002 */
[----:B------:R-:W-:Y:S02]  /*0230*/  LEA R3, R20, UR5, 0x2 ;  /* 0x0000000514037c11 */ /* 0x000fe4000f8e10ff */
[----:B------:R-:W-:Y:S02]  /*0240*/  IADD3 R5, PT, PT, R24, R17, RZ ;  /* 0x0000001118057210 */ /* 0x000fe40007ffe0ff */
[----:B------:R-:W-:Y:S01]  /*0250*/  MOV R2, R24 ;  /* 0x0000001800027202 */ /* 0x000fe20000000f00 */
[----:B--2---:R-:W-:-:S07]  /*0260*/  IMAD R21, R18, 0x40, R3 ;  /* 0x0000004012157824 */ /* 0x004fce00078e0203 */
.L_x_5:
[----:B------:R-:W-:Y:S01]  /*0270*/  MOV R17, R7 ;  /* 0x0000000700117202 */ /* 0x000fe20000000f00 */
[----:B------:R-:W-:Y:S01]  /*0280*/  BSSY.RECONVERGENT B0, `(.L_x_1) ;  /* 0x0000035000007945 */ /* 0x000fe20003800200 */
[----:B------:R-:W-:Y:S02]  /*0290*/  IABS R15, R4 ;  /* 0x00000004000f7213 */ /* 0x000fe40000000000 */
[----:B------:R-:W-:Y:S02]  /*02a0*/  IABS R10, R17 ;  /* 0x00000011000a7213 */ /* 0x000fe40000000000 */
[----:B------:R-:W-:Y:S01]  /*02b0*/  IABS R26, R0 ;  /* 0x00000000001a7213 */ /* 0x000fe20000000000 */
[----:B------:R-:W-:Y:S01]  /*02c0*/  IMAD.HI.U32 R14, R6, R15, RZ ;  /* 0x0000000f060e7227 */ /* 0x000fe200078e00ff */
[----:B------:R-:W0:Y:S04]  /*02d0*/  I2F.RP R12, R10 ;  /* 0x0000000a000c7306 */ /* 0x000e280000209400 */
[----:B------:R-:W-:-:S05]  /*02e0*/  IADD3 R6, PT, PT, -R14, RZ, RZ ;  /* 0x000000ff0e067210 */ /* 0x000fca0007ffe1ff */
[----:B------:R-:W-:-:S05]  /*02f0*/  IMAD R15, R10, R6, R15 ;  /* 0x000000060a0f7224 */ /* 0x000fca00078e020f */
[----:B------:R-:W-:Y:S01]  /*0300*/  ISETP.GT.U32.AND P2, PT, R16, R15, PT ;  /* 0x0000000f1000720c */ /* 0x000fe20003f44070 */
[----:B0-----:R-:W0:-:S12]  /*0310*/  MUFU.RCP R12, R12 ;  /* 0x0000000c000c7308 */ /* 0x001e180000001000 */
[----:B------:R-:W-:Y:S01]  /*0320*/  @!P2 IADD3 R15, PT, PT, R15, -R10, RZ ;  /* 0x8000000a0f0fa210 */ /* 0x000fe20007ffe0ff */
[----:B------:R-:W-:-:S03]  /*0330*/  @!P2 VIADD R14, R14, 0x1 ;  /* 0x000000010e0ea836 */ /* 0x000fc60000000000 */
[----:B------:R-:W-:Y:S01]  /*0340*/  ISETP.GE.U32.AND P1, PT, R15, R16, PT ;  /* 0x000000100f00720c */ /* 0x000fe20003f26070 */
[----:B0-----:R-:W-:Y:S01]  /*0350*/  VIADD R8, R12, 0xffffffe ;  /* 0x0ffffffe0c087836 */ /* 0x001fe20000000000 */
[----:B------:R-:W-:-:S03]  /*0360*/  MOV R16, R10 ;  /* 0x0000000a00107202 */ /* 0x000fc60000000f00 */
[----:B------:R0:W1:Y:S08]  /*0370*/  F2I.FTZ.U32.TRUNC.NTZ R9, R8 ;  /* 0x0000000800097305 */ /* 0x000070000021f000 */
[----:B------:R-:W-:Y:S01]  /*0380*/  @P1 IADD3 R14, PT, PT, R14, 0x1, RZ ;  /* 0x000000010e0e1810 */ /* 0x000fe20007ffe0ff */
[----:B0-----:R-:W-:Y:S01]  /*0390*/  HFMA2 R8, -RZ, RZ, 0, 0 ;  /* 0x00000000ff087431 */ /* 0x001fe200000001ff */
[----:B------:R-:W-:Y:S01]  /*03a0*/  ISETP.NE.AND P1, PT, R17, RZ, PT ;  /* 0x000000ff1100720c */ /* 0x000fe20003f25270 */
[----:B-1----:R-:W-:-:S04]  /*03b0*/  IMAD.MOV R13, RZ, RZ, -R9 ;  /* 0x000000ffff0d7224 */ /* 0x002fc800078e0a09 */
[----:B------:R-:W-:-:S04]  /*03c0*/  IMAD R13, R13, R10, RZ ;  /* 0x0000000a0d0d7224 */ /* 0x000fc800078e02ff */
[----:B------:R-:W-:-:S04]  /*03d0*/  IMAD.HI.U32 R6, R9, R13, R8 ;  /* 0x0000000d09067227 */ /* 0x000fc800078e0008 */
[----:B------:R-:W-:Y:S02]  /*03e0*/  IMAD.MOV.U32 R13, RZ, RZ, R26 ;  /* 0x000000ffff0d7224 */ /* 0x000fe400078e001a */
[----:B------:R-:W-:Y:S01]  /*03f0*/  IMAD.MOV.U32 R9, RZ, RZ, R14 ;  /* 0x000000ffff097224 */ /* 0x000fe200078e000e */
[----:B------:R-:W-:Y:S01]  /*0400*/  LOP3.LUT R14, RZ, R17, RZ, 0x33, !PT ;  /* 0x00000011ff0e7212 */ /* 0x000fe200078e33ff */
[----:B------:R-:W-:-:S04]  /*0410*/  IMAD.HI.U32 R12, R6, R13, RZ ;  /* 0x0000000d060c7227 */ /* 0x000fc800078e00ff */
[----:B------:R-:W-:-:S04]  /*0420*/  IMAD.MOV R8, RZ, RZ, -R12 ;  /* 0x000000ffff087224 */ /* 0x000fc800078e0a0c */
[----:B------:R-:W-:Y:S01]  /*0430*/  IMAD R13, R10, R8, R13 ;  /* 0x000000080a0d7224 */ /* 0x000fe200078e020d */
[----:B------:R-:W-:-:S04]  /*0440*/  LOP3.LUT R8, R4, R17, RZ, 0x3c, !PT ;  /* 0x0000001104087212 */ /* 0x000fc800078e3cff */
[----:B------:R-:W-:Y:S02]  /*0450*/  ISETP.GE.AND P3, PT, R8, RZ, PT ;  /* 0x000000ff0800720c */ /* 0x000fe40003f66270 */
[----:B------:R-:W-:Y:S02]  /*0460*/  ISETP.GT.U32.AND P0, PT, R16, R13, PT ;  /* 0x0000000d1000720c */ /* 0x000fe40003f04070 */
[----:B------:R-:W-:-:S04]  /*0470*/  LOP3.LUT R8, R0, R17, RZ, 0x3c, !PT ;  /* 0x0000001100087212 */ /* 0x000fc800078e3cff */
[----:B------:R-:W-:-:S05]  /*0480*/  ISETP.GE.AND P2, PT, R8, RZ, PT ;  /* 0x000000ff0800720c */ /* 0x000fca0003f46270 */
[----:B------:R-:W-:Y:S02]  /*0490*/  @!P3 IMAD.MOV R9, RZ, RZ, -R9 ;  /* 0x000000ffff09b224 */ /* 0x000fe400078e0a09 */
[----:B------:R-:W-:Y:S02]  /*04a0*/  @!P0 IADD3 R13, PT, PT, R13, -R10, RZ ;  /* 0x8000000a0d0d8210 */ /* 0x000fe40007ffe0ff */
[----:B------:R-:W-:Y:S02]  /*04b0*/  @!P0 IADD3 R12, PT, PT, R12, 0x1, RZ ;  /* 0x000000010c0c8810 */ /* 0x000fe40007ffe0ff */
[----:B------:R-:W-:Y:S01]  /*04c0*/  SEL R26, R14, R9, !P1 ;  /* 0x000000090e1a7207 */ /* 0x000fe20004800000 */
[----:B------:R-:W-:Y:S01]  /*04d0*/  HFMA2 R9, -RZ, RZ, 0, 0 ;  /* 0x00000000ff097431 */ /* 0x000fe200000001ff */
[----:B------:R-:W-:Y:S02]  /*04e0*/  ISETP.GE.U32.AND P3, PT, R13, R16, PT ;  /* 0x000000100d00720c */ /* 0x000fe40003f66070 */
[----:B------:R-:W-:-:S11]  /*04f0*/  ISETP.GE.AND P4, PT, R26, R17, PT ;  /* 0x000000111a00720c */ /* 0x000fd60003f86270 */
[----:B------:R-:W-:Y:S02]  /*0500*/  @P3 VIADD R12, R12, 0x1 ;  /* 0x000000010c0c3836 */ /* 0x000fe40000000000 */
[----:B------:R-:W-:Y:S05]  /*0510*/  @P4 BRA `(.L_x_2) ;  /* 0x00000000002c4947 */ /* 0x000fea0003800000 */
[----:B------:R-:W-:Y:S01]  /*0520*/  IMAD.IADD R8, R15, 0x1, -R10 ;  /* 0x000000010f087824 */ /* 0x000fe200078e0a0a */
[----:B------:R-:W-:-:S04]  /*0530*/  ISETP.GT.U32.AND P0, PT, R16, R15, PT ;  /* 0x0000000f1000720c */ /* 0x000fc80003f04070 */
[----:B------:R-:W-:Y:S02]  /*0540*/  SEL R15, R8, R15, !P0 ;  /* 0x0000000f080f7207 */ /* 0x000fe40004000000 */
[----:B------:R-:W0:Y:S02]  /*0550*/  LDC.64 R8, c[0x0][0x380] ;  /* 0x0000e000ff087b82 */ /* 0x000e240000000a00 */
[----:B0-----:R-:W-:-:S05]  /*0560*/  IMAD.WIDE R26, R26, 0x8, R8 ;  /* 0x000000081a1a7825 */ /* 0x001fca00078e0208 */
[----:B------:R-:W2:Y:S01]  /*0570*/  LDG.E.64 R8, desc[UR8][R26.64] ;  /* 0x000000081a087981 */ /* 0x000ea2000c1e1b00 */
[----:B------:R-:W-:-:S13]  /*0580*/  ISETP.GE.AND P0, PT, R4, RZ, PT ;  /* 0x000000ff0400720c */ /* 0x000fda0003f06270 */
[----:B------:R-:W-:-:S04]  /*0590*/  @!P0 IADD3 R15, PT, PT, -R15, RZ, RZ ;  /* 0x000000ff0f0f8210 */ /* 0x000fc80007ffe1ff */
[----:B------:R-:W-:-:S05]  /*05a0*/  SEL R15, R14, R15, !P1 ;  /* 0x0000000f0e0f7207 */ /* 0x000fca0004800000 */
[----:B--2---:R-:W-:-:S06]  /*05b0*/  IMAD.WIDE R8, R15, 0x4, R8 ;  /* 0x000000040f087825 */ /* 0x004fcc00078e0208 */
[----:B------:R0:W5:Y:S02]  /*05c0*/  LDG.E R9, desc[UR8][R8.64] ;  /* 0x0000000808097981 */ /* 0x000164000c1e1900 */
.L_x_2:
[----:B------:R-:W-:Y:S05]  /*05d0*/  BSYNC.RECONVERGENT B0 ;  /* 0x0000000000007941 */ /* 0x000fea0003800200 */
.L_x_1:
[----:B------:R-:W-:Y:S01]  /*05e0*/  @!P2 IMAD.MOV R12, RZ, RZ, -R12 ;  /* 0x000000ffff0ca224 */ /* 0x000fe200078e0a0c */
[----:B-----5:R1:W-:Y:S01]  /*05f0*/  STS [R22], R9 ;  /* 0x0000000916007388 */ /* 0x0203e20000000800 */
[----:B------:R-:W-:Y:S01]  /*0600*/  BSSY.RECONVERGENT B0, `(.L_x_3) ;  /* 0x0000010000007945 */ /* 0x000fe20003800200 */
[----:B------:R-:W-:Y:S02]  /*0610*/  MOV R28, RZ ;  /* 0x000000ff001c7202 */ /* 0x000fe40000000f00 */
[----:B------:R-:W-:-:S04]  /*0620*/  SEL R12, R14, R12, !P1 ;  /* 0x0000000c0e0c7207 */ /* 0x000fc80004800000 */
[----:B------:R-:W-:-:S13]  /*0630*/  ISETP.GE.AND P0, PT, R12, R17, PT ;  /* 0x000000110c00720c */ /* 0x000fda0003f06270 */
[----:B-1----:R-:W-:Y:S05]  /*0640*/  @P0 BRA `(.L_x_4) ;  /* 0x00000000002c0947 */ /* 0x002fea0003800000 */
[----:B0-----:R-:W0:Y:S02]  /*0650*/  LDC.64 R8, c[0x0][0x388] ;  /* 0x0000e200ff087b82 */ /* 0x001e240000000a00 */
[----:B0-----:R-:W-:-:S06]  /*0660*/  IMAD.WIDE R8, R12, 0x8, R8 ;  /* 0x000000080c087825 */ /* 0x001fcc00078e0208 */
[----:B------:R-:W2:Y:S01]  /*0670*/  LDG.E.64 R8, desc[UR8][R8.64] ;  /* 0x0000000808087981 */ /* 0x000ea2000c1e1b00 */
[----:B------:R-:W-:Y:S01]  /*0680*/  ISETP.GE.AND P2, PT, R0, RZ, PT ;  /* 0x000000ff0000720c */ /* 0x000fe20003f46270 */
[----:B------:R-:W-:Y:S01]  /*0690*/  IMAD.IADD R10, R13, 0x1, -R10 ;  /* 0x000000010d0a7824 */ /* 0x000fe200078e0a0a */
[----:B------:R-:W-:-:S04]  /*06a0*/  ISETP.GT.U32.AND P0, PT, R16, R13, PT ;  /* 0x0000000d1000720c */ /* 0x000fc80003f04070 */
[----:B------:R-:W-:-:S07]  /*06b0*/  SEL R13, R10, R13, !P0 ;  /* 0x0000000d0a0d7207 */ /* 0x000fce0004000000 */
[----:B------:R-:W-:-:S04]  /*06c0*/  @!P2 IADD3 R13, PT, PT, -R13, RZ, RZ ;  /* 0x000000ff0d0da210 */ /* 0x000fc80007ffe1ff */
[----:B------:R-:W-:-:S05]  /*06d0*/  SEL R13, R14, R13, !P1 ;  /* 0x0000000d0e0d7207 */ /* 0x000fca0004800000 */
[----:B--2---:R-:W-:-:S05]  /*06e0*/  IMAD.WIDE R12, R13, 0x4, R8 ;  /* 0x000000040d0c7825 */ /* 0x004fca00078e0208 */
[----:B------:R1:W5:Y:S02]  /*06f0*/  LDG.E R28, desc[UR8][R12.64] ;  /* 0x000000080c1c7981 */ /* 0x000364000c1e1900 */
.L_x_4:
[----:B------:R-:W-:Y:S05]  /*0700*/  BSYNC.RECONVERGENT B0 ;  /* 0x0000000000007941 */ /* 0x000fea0003800200 */
.L_x_3:
[----:B-----5:R-:W-:Y:S01]  /*0710*/  STS [R21], R28 ;  /* 0x0000001c15007388 */ /* 0x020fe20000000800 */
[----:B------:R-:W-:Y:S01]  /*0720*/  VIADD R2, R2, 0x10 ;  /* 0x0000001002027836 */ /* 0x000fe20000000000 */
[----:B------:R-:W-:Y:S01]  /*0730*/  IADD3 R0, PT, PT, R25, R0, RZ ;  /* 0x0000000019007210 */ /* 0x000fe20007ffe0ff */
[----:B------:R-:W-:Y:S01]  /*0740*/  VIADD R4, R4, 0x10 ;  /* 0x0000001004047836 */ /* 0x000fe20000000000 */
[----:B------:R-:W-:Y:S02]  /*0750*/  BAR.SYNC.DEFER_BLOCKING 0x0 ;  /* 0x0000000000007b1d */ /* 0x000fe40000010000 */
[----:B------:R-:W-:-:S04]  /*0760*/  ISETP.GE.AND P0, PT, R2, R5, PT ;  /* 0x000000050200720c */ /* 0x000fc80003f06270 */
[----:B0-----:R-:W-:Y:S04]  /*0770*/  LDS R8, [R3] ;  /* 0x0000000003087984 */ /* 0x001fe80000000800 */
[----:B-1----:R-:W0:Y:S04]  /*0780*/  LDS.128 R12, [R23] ;  /* 0x00000000170c7984 */ /* 0x002e280000000c00 */
[----:B------:R-:W1:Y:S04]  /*0790*/  LDS R9, [R3+0x40] ;  /* 0x0000400003097984 */ /* 0x000e680000000800 */
[----:B------:R-:W2:Y:S04]  /*07a0*/  LDS R10, [R3+0x80] ;  /* 0x00008000030a7984 */ /* 0x000ea80000000800 */
[----:B------:R-:W3:Y:S04]  /*07b0*/  LDS R26, [R3+0xc0] ;  /* 0x0000c000031a7984 */ /* 0x000ee80000000800 */
[----:B------:R-:W-:Y:S01]  /*07c0*/  LDS R29, [R3+0x3c0] ;  /* 0x0003c000031d7984 */ /* 0x000fe20000000800 */
[----:B0-----:R-:W-:-:S03]  /*07d0*/  FFMA R8, R12, R8, R11 ;  /* 0x000000080c087223 */ /* 0x001fc6000000000b */
[----:B------:R-:W-:Y:S01]  /*07e0*/  LDS R12, [R3+0x180] ;  /* 0x00018000030c7984 */ /* 0x000fe20000000800 */
[----:B-1----:R-:W-:-:S03]  /*07f0*/  FFMA R9, R9, R13, R8 ;  /* 0x0000000d09097223 */ /* 0x002fc60000000008 */
[----:B------:R-:W-:Y:S01]  /*0800*/  LDS R13, [R3+0x100] ;  /* 0x00010000030d7984 */ /* 0x000fe20000000800 */
[----:B--2---:R-:W-:-:S03]  /*0810*/  FFMA R27, R10, R14, R9 ;  /* 0x0000000e0a1b7223 */ /* 0x004fc60000000009 */
[----:B------:R-:W0:Y:S01]  /*0820*/  LDS.128 R8, [R23+0x10] ;  /* 0x0000100017087984 */ /* 0x000e220000000c00 */
[----:B---3--:R-:W-:-:S03]  /*0830*/  FFMA R15, R26, R15, R27 ;  /* 0x0000000f1a0f7223 */ /* 0x008fc6000000001b */
[----:B------:R-:W1:Y:S04]  /*0840*/  LDS R27, [R3+0x140] ;  /* 0x00014000031b7984 */ /* 0x000e680000000800 */
[----:B------:R-:W2:Y:S01]  /*0850*/  LDS R26, [R3+0x1c0] ;  /* 0x0001c000031a7984 */ /* 0x000ea20000000800 */
[----:B0-----:R-:W-:-:S04]  /*0860*/  FFMA R8, R8, R13, R15 ;  /* 0x0000000d08087223 */ /* 0x001fc8000000000f */
[----:B-1----:R-:W-:Y:S02]  /*0870*/  FFMA R27, R27, R9, R8 ;  /* 0x000000091b1b7223 */ /* 0x002fe40000000008 */
[----:B------:R-:W-:Y:S02]  /*0880*/  LDS R9, [R3+0x200] ;  /* 0x0002000003097984 */ /* 0x000fe40000000800 */
[----:B------:R-:W-:Y:S02]  /*0890*/  FFMA R27, R12, R10, R27 ;  /* 0x0000000a0c1b7223 */ /* 0x000fe4000000001b */
[----:B------:R-:W0:Y:S02]  /*08a0*/  LDS.128 R12, [R23+0x20] ;  /* 0x00002000170c7984 */ /* 0x000e240000000c00 */
[----:B--2---:R-:W-:Y:S02]  /*08b0*/  FFMA R11, R26, R11, R27 ;  /* 0x0000000b1a0b7223 */ /* 0x004fe4000000001b */
[----:B------:R-:W1:Y:S04]  /*08c0*/  LDS R27, [R3+0x240] ;  /* 0x00024000031b7984 */ /* 0x000e680000000800 */
[----:B------:R-:W2:Y:S04]  /*08d0*/  LDS R8, [R3+0x280] ;  /* 0x0002800003087984 */ /* 0x000ea80000000800 */
[----:B------:R-:W3:Y:S01]  /*08e0*/  LDS R26, [R3+0x2c0] ;  /* 0x0002c000031a7984 */ /* 0x000ee20000000800 */
[----:B0-----:R-:W-:-:S04]  /*08f0*/  FFMA R12, R12, R9, R11 ;  /* 0x000000090c0c7223 */ /* 0x001fc8000000000b */
[----:B-1----:R-:W-:Y:S02]  /*0900*/  FFMA R27, R27, R13, R12 ;  /* 0x0000000d1b1b7223 */ /* 0x002fe4000000000c */
[----:B------:R-:W-:Y:S02]  /*0910*/  LDS R13, [R3+0x300] ;  /* 0x00030000030d7984 */ /* 0x000fe40000000800 */
[----:B--2---:R-:W-:Y:S02]  /*0920*/  FFMA R27, R8, R14, R27 ;  /* 0x0000000e081b7223 */ /* 0x004fe4000000001b */
[----:B------:R-:W0:Y:S02]  /*0930*/  LDS.128 R8, [R23+0x30] ;  /* 0x0000300017087984 */ /* 0x000e240000000c00 */
[----:B---3--:R-:W-:Y:S02]  /*0940*/  FFMA R15, R26, R15, R27 ;  /* 0x0000000f1a0f7223 */ /* 0x008fe4000000001b */
[----:B------:R-:W1:Y:S04]  /*0950*/  LDS R27, [R3+0x340] ;  /* 0x00034000031b7984 */ /* 0x000e680000000800 */
[----:B------:R-:W2:Y:S01]  /*0960*/  LDS R12, [R3+0x380] ;  /* 0x00038000030c7984 */ /* 0x000ea20000000800 */
[----:B0-----:R-:W-:-:S04]  /*0970*/  FFMA R8, R8, R13, R15 ;  /* 0x0000000d08087223 */ /* 0x001fc8000000000f */
[----:B-1----:R-:W-:-:S04]  /*0980*/  FFMA R9, R27, R9, R8 ;  /* 0x000000091b097223 */ /* 0x002fc80000000008 */
[----:B--2---:R-:W-:-:S04]  /*0990*/  FFMA R10, R12, R10, R9 ;  /* 0x0000000a0c0a7223 */ /* 0x004fc80000000009 */
[----:B------:R-:W-:Y:S01]  /*09a0*/  FFMA R11, R29, R11, R10 ;  /* 0x0000000b1d0b7223 */ /* 0x000fe2000000000a */
[----:B------:R-:W-:Y:S06]  /*09b0*/  BAR.SYNC.DEFER_BLOCKING 0x0 ;  /* 0x0000000000007b1d */ /* 0x000fec0000010000 */
[----:B------:R-:W-:Y:S05]  /*09c0*/  @!P0 BRA `(.L_x_5) ;  /* 0xfffffff800288947 */ /* 0x000fea000383ffff */
.L_x_0:
[----:B------:R-:W-:Y:S01]  /*09d0*/  IABS R5, R17 ;  /* 0x0000001100057213 */ /* 0x000fe20000000000 */
[----:B---34-:R-:W-:-:S03]  /*09e0*/  IMAD R19, R19, 0x10, R20 ;  /* 0x0000001013137824 */ /* 0x018fc600078e0214 */
[----:B------:R-:W0:Y:S01]  /*09f0*/  I2F.RP R0, R5 ;  /* 0x0000000500007306 */ /* 0x000e220000209400 */
[----:B--2---:R-:W-:-:S04]  /*0a00*/  IMAD R19, R18, R17, R19 ;  /* 0x0000001112137224 */ /* 0x004fc800078e0213 */
[----:B------:R-:W-:-:S05]  /*0a10*/  IMAD.IADD R24, R24, 0x1, R19 ;  /* 0x0000000118187824 */ /* 0x000fca00078e0213 */
[----:B------:R-:W-:Y:S01]  /*0a20*/  IABS R4, R24 ;  /* 0x0000001800047213 */ /* 0x000fe20000000000 */
[----:B0-----:R-:W0:Y:S02]  /*0a30*/  MUFU.RCP R0, R0 ;  /* 0x0000000000007308 */ /* 0x001e240000001000 */
[----:B0-----:R-:W-:-:S06]  /*0a40*/  IADD3 R3, PT, PT, R0, 0xffffffe, RZ ;  /* 0x0ffffffe00037810 */ /* 0x001fcc0007ffe0ff */
[----:B------:R-:W0:Y:S02]  /*0a50*/  F2I.FTZ.U32.TRUNC.NTZ R3, R3 ;  /* 0x0000000300037305 */ /* 0x000e24000021f000 */
[----:B0-----:R-:W-:-:S05]  /*0a60*/  IADD3 R2, PT, PT, RZ, -R3, RZ ;  /* 0x80000003ff027210 */ /* 0x001fca0007ffe0ff */
[----:B------:R-:W-:Y:S02]  /*0a70*/  IMAD R7, R2, R5, RZ ;  /* 0x0000000502077224 */ /* 0x000fe400078e02ff */
[----:B------:R-:W-:-:S05]  /*0a80*/  HFMA2 R2, -RZ, RZ, 0, 0 ;  /* 0x00000000ff027431 */ /* 0x000fca00000001ff */
[----:B------:R-:W-:-:S04]  /*0a90*/  IMAD.HI.U32 R7, R3, R7, R2 ;  /* 0x0000000703077227 */ /* 0x000fc800078e0002 */
[----:B------:R-:W-:Y:S01]  /*0aa0*/  IMAD.MOV.U32 R2, RZ, RZ, R4 ;  /* 0x000000ffff027224 */ /* 0x000fe200078e0004 */
[----:B------:R-:W-:-:S03]  /*0ab0*/  LOP3.LUT R4, R24, R17, RZ, 0x3c, !PT ;  /* 0x0000001118047212 */ /* 0x000fc600078e3cff */
[----:B------:R-:W-:Y:S01]  /*0ac0*/  IMAD.HI.U32 R0, R7, R2, RZ ;  /* 0x0000000207007227 */ /* 0x000fe200078e00ff */
[----:B------:R-:W-:-:S04]  /*0ad0*/  ISETP.GE.AND P2, PT, R4, RZ, PT ;  /* 0x000000ff0400720c */ /* 0x000fc80003f46270 */
[----:B------:R-:W-:-:S05]  /*0ae0*/  IADD3 R3, PT, PT, -R0, RZ, RZ ;  /* 0x000000ff00037210 */ /* 0x000fca0007ffe1ff */
[----:B------:R-:W-:-:S05]  /*0af0*/  IMAD R2, R5, R3, R2 ;  /* 0x0000000305027224 */ /* 0x000fca00078e0202 */
[----:B------:R-:W-:-:S13]  /*0b00*/  ISETP.GT.U32.AND P1, PT, R5, R2, PT ;  /* 0x000000020500720c */ /* 0x000fda0003f24070 */
[----:B------:R-:W-:Y:S01]  /*0b10*/  @!P1 IMAD.IADD R2, R2, 0x1, -R5 ;  /* 0x0000000102029824 */ /* 0x000fe200078e0a05 */
[----:B------:R-:W-:Y:S02]  /*0b20*/  @!P1 IADD3 R0, PT, PT, R0, 0x1, RZ ;  /* 0x0000000100009810 */ /* 0x000fe40007ffe0ff */
[----:B------:R-:W-:Y:S02]  /*0b30*/  ISETP.NE.AND P1, PT, R17, RZ, PT ;  /* 0x000000ff1100720c */ /* 0x000fe40003f25270 */
[----:B------:R-:W-:Y:S02]  /*0b40*/  ISETP.GE.U32.AND P0, PT, R2, R5, PT ;  /* 0x000000050200720c */ /* 0x000fe40003f06070 */
[----:B------:R-:W0:Y:S11]  /*0b50*/  LDC.64 R2, c[0x0][0x390] ;  /* 0x0000e400ff027b82 */ /* 0x000e360000000a00 */
[----:B------:R-:W-:-:S05]  /*0b60*/  @P0 VIADD R0, R0, 0x1 ;  /* 0x0000000100000836 */ /* 0x000fca0000000000 */
[----:B------:R-:W-:Y:S02]  /*0b70*/  @!P2 IADD3 R0, PT, PT, -R0, RZ, RZ ;  /* 0x000000ff0000a210 */ /* 0x000fe40007ffe1ff */
[----:B------:R-:W-:-:S05]  /*0b80*/  @!P1 LOP3.LUT R0, RZ, R17, RZ, 0x33, !PT ;  /* 0x00000011ff009212 */ /* 0x000fca00078e33ff */
[----:B0-----:R-:W-:-:S06]  /*0b90*/  IMAD.WIDE R2, R0, 0x8, R2 ;  /* 0x0000000800027825 */ /* 0x001fcc00078e0202 */
[----:B------:R-:W2:Y:S01]  /*0ba0*/  LDG.E.64 R2, desc[UR8][R2.64] ;  /* 0x0000000802027981 */ /* 0x000ea2000c1e1b00 */
[----:B------:R-:W-:-:S04]  /*0bb0*/  IMAD.MOV R5, RZ, RZ, -R0 ;  /* 0x000000ffff057224 */ /* 0x000fc800078e0a00 */
[----:B------:R-:W-:-:S04]  /*0bc0*/  IMAD R5, R17, R5, R24 ;  /* 0x0000000511057224 */ /* 0x000fc800078e0218 */
[----:B--2---:R-:W-:-:S05]  /*0bd0*/  IMAD.WIDE R4, R5, 0x4, R2 ;  /* 0x0000000405047825 */ /* 0x004fca00078e0202 */
[----:B------:R-:W-:Y:S01]  /*0be0*/  STG.E desc[UR8][R4.64], R11 ;  /* 0x0000000b04007986 */ /* 0x000fe2000c101908 */
[----:B------:R-:W-:Y:S05]  /*0bf0*/  EXIT ;  /* 0x000000000000794d */ /* 0x000fea0003800000 */
.L_x_6:
[----:B------:R-:W-:-:S00]  /*0c00*/  BRA `(.L_x_6) ;  /* 0xfffffffc00fc7947 */ /* 0x000fc0000383ffff */
[----:B------:R-:W-:-:S00]  /*0c10*/  NOP ;  /* 0x0000000000007918 */ /* 0x000fc00000000000 */
        /* <DEDUP_REMOVED lines=14> */
.L_x_7:


//--------------------- .nv.shared._Z9mm_kernel6matrixS_S_i --------------------------
	.section	.nv.shared._Z9mm_kernel6matrixS_S_i,"aw",@nobits
	.sectionflags	@""
	.align	4
.nv.shared._Z9mm_kernel6matrixS_S_i:
	.zero		3072


//--------------------- .nv.shared.reserved.0     --------------------------
	.section	.nv.shared.reserved.0,"aw",@nobits
	.weak		__nv_reservedSMEM_offset_0_alias
	.size		__nv_reservedSMEM_offset_0_alias, 0, 64
	.other		__nv_reservedSMEM_offset_0_alias,@"STO_CUDA_RESERVED_SHARED STV_DEFAULT"
__nv_reservedSMEM_offset_0_alias:
	.zero		0
	.zero		64


//--------------------- .nv.constant0._Z9mm_kernel6matrixS_S_i --------------------------
	.section	.nv.constant0._Z9mm_kernel6matrixS_S_i,"a",@progbits
	.sectionflags	@""
	.align	4
.nv.constant0._Z9mm_kernel6matrixS_S_i:
	.zero		924


//--------------------- SYMBOLS --------------------------

	.type		.nv.reservedSmem.offset0,@object
	.size		.nv.reservedSmem.offset0,0x4
	.type		.nv.reservedSmem.cap,@object
	.size		.nv.reservedSmem.cap,0x4
